//
// Generated by NVIDIA NVVM Compiler
//
// Compiler Build ID: CL-36424714
// Cuda compilation tools, release 13.0, V13.0.88
// Based on NVVM 20.0.0
//

.version 9.0
.target sm_100
.address_size 64

	// .globl	_Z9calculatePxPbii

.visible .entry _Z9calculatePxPbii(
	.param .u64 .ptr .align 1 _Z9calculatePxPbii_param_0,
	.param .u64 .ptr .align 1 _Z9calculatePxPbii_param_1,
	.param .u32 _Z9calculatePxPbii_param_2,
	.param .u32 _Z9calculatePxPbii_param_3
)
{
	.reg .pred 	%p<24>;
	.reg .b16 	%rs<4>;
	.reg .b32 	%r<46>;
	.reg .b64 	%rd<56>;

	ld.param.u64 	%rd21, [_Z9calculatePxPbii_param_0];
	ld.param.u64 	%rd22, [_Z9calculatePxPbii_param_1];
	ld.param.u32 	%r12, [_Z9calculatePxPbii_param_2];
	ld.param.u32 	%r13, [_Z9calculatePxPbii_param_3];
	cvta.to.global.u64 	%rd1, %rd22;
	cvta.to.global.u64 	%rd2, %rd21;
	mov.u32 	%r14, %ctaid.x;
	mov.u32 	%r15, %ntid.x;
	mov.u32 	%r16, %tid.x;
	mad.lo.s32 	%r1, %r14, %r15, %r16;
	setp.lt.s32 	%p1, %r13, %r12;
	@%p1 bra 	$L__BB0_10;
	mul.wide.s32 	%rd23, %r1, 8;
	add.s64 	%rd24, %rd2, %rd23;
	ld.global.u64 	%rd3, [%rd24];
	setp.lt.s64 	%p2, %rd3, 2;
	mov.b32 	%r17, 0;
	mov.u32 	%r42, %r17;
	@%p2 bra 	$L__BB0_9;
	setp.lt.u64 	%p3, %rd3, 4;
	mov.b32 	%r18, -1;
	mov.u32 	%r42, %r18;
	@%p3 bra 	$L__BB0_9;
	mov.b64 	%rd50, 2;
	cvt.u32.u64 	%r20, %rd3;
	bra.uni 	$L__BB0_5;
$L__BB0_4:
	add.s64 	%rd4, %rd50, 1;
	mad.lo.s64 	%rd28, %rd50, %rd50, %rd50;
	add.s64 	%rd29, %rd28, %rd4;
	setp.gt.s64 	%p6, %rd29, %rd3;
	mov.u64 	%rd50, %rd4;
	mov.u32 	%r42, %r18;
	@%p6 bra 	$L__BB0_9;
$L__BB0_5:
	or.b64  	%rd26, %rd3, %rd50;
	and.b64  	%rd27, %rd26, -4294967296;
	setp.ne.s64 	%p4, %rd27, 0;
	@%p4 bra 	$L__BB0_7;
	cvt.u32.u64 	%r19, %rd50;
	rem.u32 	%r21, %r20, %r19;
	cvt.u64.u32 	%rd51, %r21;
	bra.uni 	$L__BB0_8;
$L__BB0_7:
	rem.u64 	%rd51, %rd3, %rd50;
$L__BB0_8:
	setp.ne.s64 	%p5, %rd51, 0;
	mov.u32 	%r42, %r17;
	@%p5 bra 	$L__BB0_4;
$L__BB0_9:
	cvt.s64.s32 	%rd30, %r1;
	add.s64 	%rd31, %rd1, %rd30;
	ld.global.s8 	%r24, [%rd31];
	setp.ne.s32 	%p7, %r42, %r24;
	selp.u16 	%rs1, 1, 0, %p7;
	st.global.u8 	[%rd31], %rs1;
	bra.uni 	$L__BB0_31;
$L__BB0_10:
	div.s32 	%r3, %r12, %r13;
	mul.lo.s32 	%r43, %r3, %r1;
	add.s32 	%r5, %r43, %r3;
	setp.gt.s32 	%p8, %r5, %r12;
	@%p8 bra 	$L__BB0_31;
	mul.lo.s32 	%r6, %r3, %r13;
	setp.lt.s32 	%p9, %r3, 1;
	@%p9 bra 	$L__BB0_21;
$L__BB0_12:
	mul.wide.s32 	%rd32, %r43, 8;
	add.s64 	%rd33, %rd2, %rd32;
	ld.global.u64 	%rd9, [%rd33];
	setp.lt.s64 	%p10, %rd9, 2;
	mov.b32 	%r25, 0;
	mov.u32 	%r44, %r25;
	@%p10 bra 	$L__BB0_20;
	setp.lt.u64 	%p11, %rd9, 4;
	mov.b32 	%r26, -1;
	mov.u32 	%r44, %r26;
	@%p11 bra 	$L__BB0_20;
	mov.b64 	%rd52, 2;
	bra.uni 	$L__BB0_16;
$L__BB0_15:
	add.s64 	%rd10, %rd52, 1;
	mad.lo.s64 	%rd37, %rd52, %rd52, %rd52;
	add.s64 	%rd38, %rd37, %rd10;
	setp.gt.s64 	%p14, %rd38, %rd9;
	mov.u64 	%rd52, %rd10;
	mov.u32 	%r44, %r26;
	@%p14 bra 	$L__BB0_20;
$L__BB0_16:
	or.b64  	%rd35, %rd9, %rd52;
	and.b64  	%rd36, %rd35, -4294967296;
	setp.ne.s64 	%p12, %rd36, 0;
	@%p12 bra 	$L__BB0_18;
	cvt.u32.u64 	%r27, %rd52;
	cvt.u32.u64 	%r28, %rd9;
	rem.u32 	%r29, %r28, %r27;
	cvt.u64.u32 	%rd53, %r29;
	bra.uni 	$L__BB0_19;
$L__BB0_18:
	rem.u64 	%rd53, %rd9, %rd52;
$L__BB0_19:
	setp.ne.s64 	%p13, %rd53, 0;
	mov.u32 	%r44, %r25;
	@%p13 bra 	$L__BB0_15;
$L__BB0_20:
	cvt.s64.s32 	%rd39, %r43;
	add.s64 	%rd40, %rd1, %rd39;
	ld.global.s8 	%r32, [%rd40];
	setp.ne.s32 	%p15, %r44, %r32;
	selp.u16 	%rs2, 1, 0, %p15;
	st.global.u8 	[%rd40], %rs2;
	add.s32 	%r43, %r43, 1;
	setp.lt.s32 	%p16, %r43, %r5;
	@%p16 bra 	$L__BB0_12;
$L__BB0_21:
	rem.s32 	%r33, %r12, %r13;
	setp.ge.s32 	%p17, %r1, %r33;
	@%p17 bra 	$L__BB0_31;
	add.s32 	%r10, %r6, %r1;
	mul.wide.s32 	%rd41, %r10, 8;
	add.s64 	%rd42, %rd2, %rd41;
	ld.global.u64 	%rd15, [%rd42];
	setp.lt.s64 	%p18, %rd15, 2;
	mov.b32 	%r34, 0;
	mov.u32 	%r45, %r34;
	@%p18 bra 	$L__BB0_30;
	setp.lt.u64 	%p19, %rd15, 4;
	mov.b32 	%r35, -1;
	mov.u32 	%r45, %r35;
	@%p19 bra 	$L__BB0_30;
	mov.b64 	%rd54, 2;
	cvt.u32.u64 	%r37, %rd15;
	bra.uni 	$L__BB0_26;
$L__BB0_25:
	add.s64 	%rd16, %rd54, 1;
	mad.lo.s64 	%rd46, %rd54, %rd54, %rd54;
	add.s64 	%rd47, %rd46, %rd16;
	setp.gt.s64 	%p22, %rd47, %rd15;
	mov.u64 	%rd54, %rd16;
	mov.u32 	%r45, %r35;
	@%p22 bra 	$L__BB0_30;
$L__BB0_26:
	or.b64  	%rd44, %rd15, %rd54;
	and.b64  	%rd45, %rd44, -4294967296;
	setp.ne.s64 	%p20, %rd45, 0;
	@%p20 bra 	$L__BB0_28;
	cvt.u32.u64 	%r36, %rd54;
	rem.u32 	%r38, %r37, %r36;
	cvt.u64.u32 	%rd55, %r38;
	bra.uni 	$L__BB0_29;
$L__BB0_28:
	rem.u64 	%rd55, %rd15, %rd54;
$L__BB0_29:
	setp.ne.s64 	%p21, %rd55, 0;
	mov.u32 	%r45, %r34;
	@%p21 bra 	$L__BB0_25;
$L__BB0_30:
	cvt.s64.s32 	%rd48, %r10;
	add.s64 	%rd49, %rd1, %rd48;
	ld.global.s8 	%r41, [%rd49];
	setp.ne.s32 	%p23, %r45, %r41;
	selp.u16 	%rs3, 1, 0, %p23;
	st.global.u8 	[%rd49], %rs3;
$L__BB0_31:
	ret;

}


// ===== COMPILED SASS (sm_100) =====

	.target	sm_100

	.elftype	@"ET_EXEC"


//--------------------- .note.nv.tkinfo           --------------------------
	.section	.note.nv.tkinfo,"",@"SHT_NOTE"
	.sectionflags	@"SHF_NOTE_NV_TKINFO"
	.tkinfo
        /*0018*/ 	.word	0x00000002
        /*0030*/ 	.string	""
        /*0030*/ 	.string	"ptxas"
        /*0030*/ 	.string	"Cuda compilation tools, release 13.0, V13.0.88"
        /*0030*/ 	.string	"Build cuda_13.0.r13.0/compiler.36424714_0"
        /*0030*/ 	.string	"-arch sm_100 -m 64 "



//--------------------- .note.nv.cuinfo           --------------------------
	.section	.note.nv.cuinfo,"",@"SHT_NOTE"
	.sectionflags	@"SHF_NOTE_NV_CUINFO"
        /*0018*/ 	.short	0x0002
        /*001a*/ 	.short	0x0064
        /*001c*/ 	.short	0x0082
	.zero		2


//--------------------- .nv.info                  --------------------------
	.section	.nv.info,"",@"SHT_CUDA_INFO"
	.align	4


	//----- nvinfo : EIATTR_REGCOUNT
	.align		4
        /*0000*/ 	.byte	0x04, 0x2f
        /*0002*/ 	.short	(.L_1 - .L_0)
	.align		4
.L_0:
        /*0004*/ 	.word	index@(_Z9calculatePxPbii)
        /*0008*/ 	.word	0x00000018


	//----- nvinfo : EIATTR_FRAME_SIZE
	.align		4
.L_1:
        /*000c*/ 	.byte	0x04, 0x11
        /*000e*/ 	.short	(.L_3 - .L_2)
	.align		4
.L_2:
        /*0010*/ 	.word	index@($__internal_0_$__cuda_sm20_rem_u64)
        /*0014*/ 	.word	0x00000000


	//----- nvinfo : EIATTR_FRAME_SIZE
	.align		4
.L_3:
        /*0018*/ 	.byte	0x04, 0x11
        /*001a*/ 	.short	(.L_5 - .L_4)
	.align		4
.L_4:
        /*001c*/ 	.word	index@(_Z9calculatePxPbii)
        /*0020*/ 	.word	0x00000000


	//----- nvinfo : EIATTR_MIN_STACK_SIZE
	.align		4
.L_5:
        /*0024*/ 	.byte	0x04, 0x12
        /*0026*/ 	.short	(.L_7 - .L_6)
	.align		4
.L_6:
        /*0028*/ 	.word	index@(_Z9calculatePxPbii)
        /*002c*/ 	.word	0x00000000
.L_7:


//--------------------- .nv.compat                --------------------------
	.section	.nv.compat,"",@"SHT_CUDA_COMPAT_INFO"
	.align	4
        /*0000*/ 	.byte	0x02, 0x09, 0x00, 0x00, 0x02, 0x02, 0x01, 0x00, 0x02, 0x05, 0x05, 0x00, 0x03, 0x07, 0x01, 0x01
        /*0010*/ 	.byte	0x02, 0x03, 0x00, 0x00, 0x02, 0x06, 0x01, 0x00, 0x04, 0x0b, 0x08, 0x00, 0x09, 0x00, 0x00, 0x00
        /*0020*/ 	.byte	0x00, 0x00, 0x00, 0x00


//--------------------- .nv.info._Z9calculatePxPbii --------------------------
	.section	.nv.info._Z9calculatePxPbii,"",@"SHT_CUDA_INFO"
	.sectionflags	@""
	.align	4


	//----- nvinfo : EIATTR_CUDA_API_VERSION
	.align		4
        /*0000*/ 	.byte	0x04, 0x37
        /*0002*/ 	.short	(.L_9 - .L_8)
.L_8:
        /*0004*/ 	.word	0x00000082


	//----- nvinfo : EIATTR_KPARAM_INFO
	.align		4
.L_9:
        /*0008*/ 	.byte	0x04, 0x17
        /*000a*/ 	.short	(.L_11 - .L_10)
.L_10:
        /*000c*/ 	.word	0x00000000
        /*0010*/ 	.short	0x0003
        /*0012*/ 	.short	0x0014
        /*0014*/ 	.byte	0x00, 0xf0, 0x11, 0x00


	//----- nvinfo : EIATTR_KPARAM_INFO
	.align		4
.L_11:
        /*0018*/ 	.byte	0x04, 0x17
        /*001a*/ 	.short	(.L_13 - .L_12)
.L_12:
        /*001c*/ 	.word	0x00000000
        /*0020*/ 	.short	0x0002
        /*0022*/ 	.short	0x0010
        /*0024*/ 	.byte	0x00, 0xf0, 0x11, 0x00


	//----- nvinfo : EIATTR_KPARAM_INFO
	.align		4
.L_13:
        /*0028*/ 	.byte	0x04, 0x17
        /*002a*/ 	.short	(.L_15 - .L_14)
.L_14:
        /*002c*/ 	.word	0x00000000
        /*0030*/ 	.short	0x0001
        /*0032*/ 	.short	0x0008
        /*0034*/ 	.byte	0x00, 0xf5, 0x21, 0x00


	//----- nvinfo : EIATTR_KPARAM_INFO
	.align		4
.L_15:
        /*0038*/ 	.byte	0x04, 0x17
        /*003a*/ 	.short	(.L_17 - .L_16)
.L_16:
        /*003c*/ 	.word	0x00000000
        /*0040*/ 	.short	0x0000
        /*0042*/ 	.short	0x0000
        /*0044*/ 	.byte	0x00, 0xf5, 0x21, 0x00


	//----- nvinfo : EIATTR_SPARSE_MMA_MASK
	.align		4
.L_17:
        /*0048*/ 	.byte	0x03, 0x50
        /*004a*/ 	.short	0x0000


	//----- nvinfo : EIATTR_MAXREG_COUNT
	.align		4
        /*004c*/ 	.byte	0x03, 0x1b
        /*004e*/ 	.short	0x00ff


	//----- nvinfo : EIATTR_MERCURY_ISA_VERSION
	.align		4
        /*0050*/ 	.byte	0x03, 0x5f
        /*0052*/ 	.short	0x0101


	//----- nvinfo : EIATTR_VRC_CTA_INIT_COUNT
	.align		4
        /*0054*/ 	.byte	0x02, 0x4a
	.zero		1
	.zero		1


	//----- nvinfo : EIATTR_EXIT_INSTR_OFFSETS
	.align		4
        /*0058*/ 	.byte	0x04, 0x1c
        /*005a*/ 	.short	(.L_19 - .L_18)


	//   ....[0]....
.L_18:
        /*005c*/ 	.word	0x000004e0


	//   ....[1]....
        /*0060*/ 	.word	0x00000690


	//   ....[2]....
        /*0064*/ 	.word	0x00000ce0


	//   ....[3]....
        /*0068*/ 	.word	0x00001150


	//----- nvinfo : EIATTR_CRS_STACK_SIZE
	.align		4
.L_19:
        /*006c*/ 	.byte	0x04, 0x1e
        /*006e*/ 	.short	(.L_21 - .L_20)
.L_20:
        /*0070*/ 	.word	0x00000000


	//----- nvinfo : EIATTR_CBANK_PARAM_SIZE
	.align		4
.L_21:
        /*0074*/ 	.byte	0x03, 0x19
        /*0076*/ 	.short	0x0018


	//----- nvinfo : EIATTR_PARAM_CBANK
	.align		4
        /*0078*/ 	.byte	0x04, 0x0a
        /*007a*/ 	.short	(.L_23 - .L_22)
	.align		4
.L_22:
        /*007c*/ 	.word	index@(.nv.constant0._Z9calculatePxPbii)
        /*0080*/ 	.short	0x0380
        /*0082*/ 	.short	0x0018


	//----- nvinfo : EIATTR_SW_WAR
	.align		4
.L_23:
        /*0084*/ 	.byte	0x04, 0x36
        /*0086*/ 	.short	(.L_25 - .L_24)
.L_24:
        /*0088*/ 	.word	0x00000008
.L_25:


//--------------------- .nv.callgraph             --------------------------
	.section	.nv.callgraph,"",@"SHT_CUDA_CALLGRAPH"
	.align	4
	.sectionentsize	8
	.align		4
        /*0000*/ 	.word	0x00000000
	.align		4
        /*0004*/ 	.word	0xffffffff
	.align		4
        /*0008*/ 	.word	0x00000000
	.align		4
        /*000c*/ 	.word	0xfffffffe
	.align		4
        /*0010*/ 	.word	0x00000000
	.align		4
        /*0014*/ 	.word	0xfffffffd
	.align		4
        /*0018*/ 	.word	0x00000000
	.align		4
        /*001c*/ 	.word	0xfffffffc


//--------------------- .text._Z9calculatePxPbii  --------------------------
	.section	.text._Z9calculatePxPbii,"ax",@progbits
	.align	128
        .global         _Z9calculatePxPbii
        .type           _Z9calculatePxPbii,@function
        .size           _Z9calculatePxPbii,(.L_x_22 - _Z9calculatePxPbii)
        .other          _Z9calculatePxPbii,@"STO_CUDA_ENTRY STV_DEFAULT"
_Z9calculatePxPbii:
.text._Z9calculatePxPbii:
[----:B------:R-:W-:Y:S08]  /*0000*/  LDC R1, c[0x0][0x37c] ;  /* 0x0000df00ff017b82 */ /* 0x000ff00000000800 */
[----:B------:R-:W0:Y:S01]  /*0010*/  LDC.64 R2, c[0x0][0x390] ;  /* 0x0000e400ff027b82 */ /* 0x000e220000000a00 */
[----:B------:R-:W1:Y:S01]  /*0020*/  S2R R5, SR_TID.X ;  /* 0x0000000000057919 */ /* 0x000e620000002100 */
[----:B------:R-:W2:Y:S06]  /*0030*/  LDCU.64 UR4, c[0x0][0x358] ;  /* 0x00006b00ff0477ac */ /* 0x000eac0008000a00 */
[----:B------:R-:W1:Y:S08]  /*0040*/  S2UR UR6, SR_CTAID.X ;  /* 0x00000000000679c3 */ /* 0x000e700000002500 */
[----:B------:R-:W1:Y:S01]  /*0050*/  LDC R0, c[0x0][0x360] ;  /* 0x0000d800ff007b82 */ /* 0x000e620000000800 */
[----:B0-----:R-:W-:Y:S01]  /*0060*/  ISETP.GE.AND P0, PT, R3, R2, PT ;  /* 0x000000020300720c */ /* 0x001fe20003f06270 */
[----:B-1----:R-:W-:-:S12]  /*0070*/  IMAD R0, R0, UR6, R5 ;  /* 0x0000000600007c24 */ /* 0x002fd8000f8e0205 */
[----:B--2---:R-:W-:Y:S05]  /*0080*/  @!P0 BRA `(.L_x_0) ;  /* 0x0000000400188947 */ /* 0x004fea0003800000 */
[----:B------:R-:W0:Y:S02]  /*0090*/  LDC.64 R8, c[0x0][0x380] ;  /* 0x0000e000ff087b82 */ /* 0x000e240000000a00 */
[----:B0-----:R-:W-:-:S06]  /*00a0*/  IMAD.WIDE R8, R0, 0x8, R8 ;  /* 0x0000000800087825 */ /* 0x001fcc00078e0208 */
[----:B------:R-:W2:Y:S01]  /*00b0*/  LDG.E.64 R8, desc[UR4][R8.64] ;  /* 0x0000000408087981 */ /* 0x000ea2000c1e1b00 */
[----:B------:R-:W-:Y:S01]  /*00c0*/  BSSY.RECONVERGENT B0, `(.L_x_1) ;  /* 0x000003a000007945 */ /* 0x000fe20003800200 */
[----:B------:R-:W-:Y:S01]  /*00d0*/  IMAD.MOV.U32 R4, RZ, RZ, RZ ;  /* 0x000000ffff047224 */ /* 0x000fe200078e00ff */
[----:B--2---:R-:W-:-:S04]  /*00e0*/  ISETP.GE.U32.AND P0, PT, R8, 0x2, PT ;  /* 0x000000020800780c */ /* 0x004fc80003f06070 */
[----:B------:R-:W-:-:S13]  /*00f0*/  ISETP.GE.AND.EX P0, PT, R9, RZ, PT, P0 ;  /* 0x000000ff0900720c */ /* 0x000fda0003f06300 */
[----:B------:R-:W-:Y:S05]  /*0100*/  @!P0 BRA `(.L_x_2) ;  /* 0x0000000000d48947 */ /* 0x000fea0003800000 */
[----:B------:R-:W-:Y:S01]  /*0110*/  ISETP.GE.U32.AND P0, PT, R8, 0x4, PT ;  /* 0x000000040800780c */ /* 0x000fe20003f06070 */
[----:B------:R-:W-:-:S03]  /*0120*/  IMAD.MOV.U32 R4, RZ, RZ, -0x1 ;  /* 0xffffffffff047424 */ /* 0x000fc600078e00ff */
[----:B------:R-:W-:-:S13]  /*0130*/  ISETP.GE.U32.AND.EX P0, PT, R9, RZ, PT, P0 ;  /* 0x000000ff0900720c */ /* 0x000fda0003f06100 */
[----:B------:R-:W-:Y:S05]  /*0140*/  @!P0 BRA `(.L_x_2) ;  /* 0x0000000000c48947 */ /* 0x000fea0003800000 */
[----:B------:R-:W-:Y:S02]  /*0150*/  IMAD.MOV.U32 R6, RZ, RZ, 0x2 ;  /* 0x00000002ff067424 */ /* 0x000fe400078e00ff */
[----:B------:R-:W-:-:S07]  /*0160*/  IMAD.MOV.U32 R3, RZ, RZ, RZ ;  /* 0x000000ffff037224 */ /* 0x000fce00078e00ff */
.L_x_6:
[----:B------:R-:W-:Y:S01]  /*0170*/  LOP3.LUT R2, R9, R3, RZ, 0xfc, !PT ;  /* 0x0000000309027212 */ /* 0x000fe200078efcff */
[----:B------:R-:W-:Y:S03]  /*0180*/  BSSY.RECONVERGENT B1, `(.L_x_3) ;  /* 0x000001d000017945 */ /* 0x000fe60003800200 */
[----:B------:R-:W-:-:S13]  /*0190*/  ISETP.NE.U32.AND P0, PT, R2, RZ, PT ;  /* 0x000000ff0200720c */ /* 0x000fda0003f05070 */
[----:B------:R-:W-:Y:S05]  /*01a0*/  @P0 BRA `(.L_x_4) ;  /* 0x0000000000500947 */ /* 0x000fea0003800000 */
[----:B------:R-:W0:Y:S01]  /*01b0*/  I2F.U32.RP R2, R6 ;  /* 0x0000000600027306 */ /* 0x000e220000209000 */
[----:B------:R-:W-:-:S07]  /*01c0*/  ISETP.NE.U32.AND P1, PT, R6, RZ, PT ;  /* 0x000000ff0600720c */ /* 0x000fce0003f25070 */
[----:B0-----:R-:W0:Y:S02]  /*01d0*/  MUFU.RCP R2, R2 ;  /* 0x0000000200027308 */ /* 0x001e240000001000 */
[----:B0-----:R-:W-:-:S06]  /*01e0*/  VIADD R4, R2, 0xffffffe ;  /* 0x0ffffffe02047836 */ /* 0x001fcc0000000000 */
[----:B------:R0:W1:Y:S02]  /*01f0*/  F2I.FTZ.U32.TRUNC.NTZ R5, R4 ;  /* 0x0000000400057305 */ /* 0x000064000021f000 */
[----:B0-----:R-:W-:Y:S01]  /*0200*/  IMAD.MOV.U32 R4, RZ, RZ, RZ ;  /* 0x000000ffff047224 */ /* 0x001fe200078e00ff */
[----:B-1----:R-:W-:-:S05]  /*0210*/  IADD3 R7, PT, PT, RZ, -R5, RZ ;  /* 0x80000005ff077210 */ /* 0x002fca0007ffe0ff */
[----:B------:R-:W-:-:S04]  /*0220*/  IMAD R7, R7, R6, RZ ;  /* 0x0000000607077224 */ /* 0x000fc800078e02ff */
[----:B------:R-:W-:-:S06]  /*0230*/  IMAD.HI.U32 R5, R5, R7, R4 ;  /* 0x0000000705057227 */ /* 0x000fcc00078e0004 */
[----:B------:R-:W-:-:S04]  /*0240*/  IMAD.HI.U32 R5, R5, R8, RZ ;  /* 0x0000000805057227 */ /* 0x000fc800078e00ff */
[----:B------:R-:W-:-:S04]  /*0250*/  IMAD.MOV R5, RZ, RZ, -R5 ;  /* 0x000000ffff057224 */ /* 0x000fc800078e0a05 */
[----:B------:R-:W-:-:S05]  /*0260*/  IMAD R5, R6, R5, R8 ;  /* 0x0000000506057224 */ /* 0x000fca00078e0208 */
[----:B------:R-:W-:-:S13]  /*0270*/  ISETP.GE.U32.AND P0, PT, R5, R6, PT ;  /* 0x000000060500720c */ /* 0x000fda0003f06070 */
[----:B------:R-:W-:-:S05]  /*0280*/  @P0 IMAD.IADD R5, R5, 0x1, -R6 ;  /* 0x0000000105050824 */ /* 0x000fca00078e0a06 */
[----:B------:R-:W-:-:S13]  /*0290*/  ISETP.GE.U32.AND P0, PT, R5, R6, PT ;  /* 0x000000060500720c */ /* 0x000fda0003f06070 */
[----:B------:R-:W-:Y:S01]  /*02a0*/  @P0 IMAD.IADD R5, R5, 0x1, -R6 ;  /* 0x0000000105050824 */ /* 0x000fe200078e0a06 */
[----:B------:R-:W-:-:S04]  /*02b0*/  @!P1 LOP3.LUT R5, RZ, R6, RZ, 0x33, !PT ;  /* 0x00000006ff059212 */ /* 0x000fc800078e33ff */
[----:B------:R-:W-:-:S04]  /*02c0*/  ISETP.NE.U32.AND P0, PT, R5, RZ, PT ;  /* 0x000000ff0500720c */ /* 0x000fc80003f05070 */
[----:B------:R-:W-:Y:S01]  /*02d0*/  ISETP.NE.AND.EX P0, PT, RZ, RZ, PT, P0 ;  /* 0x000000ffff00720c */ /* 0x000fe20003f05300 */
[----:B------:R-:W-:-:S12]  /*02e0*/  BRA `(.L_x_5) ;  /* 0x0000000000187947 */ /* 0x000fd80003800000 */
.L_x_4:
[----:B------:R-:W-:Y:S01]  /*02f0*/  MOV R2, R8 ;  /* 0x0000000800027202 */ /* 0x000fe20000000f00 */
[----:B------:R-:W-:Y:S01]  /*0300*/  IMAD.MOV.U32 R5, RZ, RZ, R9 ;  /* 0x000000ffff057224 */ /* 0x000fe200078e0009 */
[----:B------:R-:W-:-:S07]  /*0310*/  MOV R4, 0x330 ;  /* 0x0000033000047802 */ /* 0x000fce0000000f00 */
[----:B------:R-:W-:Y:S05]  /*0320*/  CALL.REL.NOINC `($__internal_0_$__cuda_sm20_rem_u64) ;  /* 0x0000000c008c7944 */ /* 0x000fea0003c00000 */
[----:B------:R-:W-:-:S04]  /*0330*/  ISETP.NE.U32.AND P0, PT, R2, RZ, PT ;  /* 0x000000ff0200720c */ /* 0x000fc80003f05070 */
[----:B------:R-:W-:-:S13]  /*0340*/  ISETP.NE.AND.EX P0, PT, R12, RZ, PT, P0 ;  /* 0x000000ff0c00720c */ /* 0x000fda0003f05300 */
.L_x_5:
[----:B------:R-:W-:Y:S05]  /*0350*/  BSYNC.RECONVERGENT B1 ;  /* 0x0000000000017941 */ /* 0x000fea0003800200 */
.L_x_3:
[----:B------:R-:W-:Y:S01]  /*0360*/  IMAD.MOV.U32 R4, RZ, RZ, RZ ;  /* 0x000000ffff047224 */ /* 0x000fe200078e00ff */
[----:B------:R-:W-:Y:S06]  /*0370*/  @!P0 BRA `(.L_x_2) ;  /* 0x0000000000388947 */ /* 0x000fec0003800000 */
[----:B------:R-:W-:Y:S01]  /*0380*/  IMAD.MOV.U32 R7, RZ, RZ, R3 ;  /* 0x000000ffff077224 */ /* 0x000fe200078e0003 */
[C---:B------:R-:W-:Y:S01]  /*0390*/  IADD3 R11, P0, PT, R6.reuse, 0x1, RZ ;  /* 0x00000001060b7810 */ /* 0x040fe20007f1e0ff */
[-C--:B------:R-:W-:Y:S02]  /*03a0*/  IMAD R2, R3, R6.reuse, RZ ;  /* 0x0000000603027224 */ /* 0x080fe400078e02ff */
[----:B------:R-:W-:-:S04]  /*03b0*/  IMAD.WIDE.U32 R4, R6, R6, R6 ;  /* 0x0000000606047225 */ /* 0x000fc800078e0006 */
[----:B------:R-:W-:Y:S01]  /*03c0*/  IMAD R2, R6, R3, R2 ;  /* 0x0000000306027224 */ /* 0x000fe200078e0202 */
[----:B------:R-:W-:Y:S01]  /*03d0*/  MOV R6, R11 ;  /* 0x0000000b00067202 */ /* 0x000fe20000000f00 */
[----:B------:R-:W-:Y:S01]  /*03e0*/  IMAD.X R7, RZ, RZ, R3, P0 ;  /* 0x000000ffff077224 */ /* 0x000fe200000e0603 */
[----:B------:R-:W-:-:S04]  /*03f0*/  IADD3 R3, P0, PT, R11, R4, RZ ;  /* 0x000000040b037210 */ /* 0x000fc80007f1e0ff */
[----:B------:R-:W-:Y:S02]  /*0400*/  IADD3.X R4, PT, PT, R7, R5, R2, P0, !PT ;  /* 0x0000000507047210 */ /* 0x000fe400007fe402 */
[----:B------:R-:W-:Y:S01]  /*0410*/  ISETP.GT.U32.AND P0, PT, R3, R8, PT ;  /* 0x000000080300720c */ /* 0x000fe20003f04070 */
[----:B------:R-:W-:-:S03]  /*0420*/  IMAD.MOV.U32 R3, RZ, RZ, R7 ;  /* 0x000000ffff037224 */ /* 0x000fc600078e0007 */
[----:B------:R-:W-:-:S13]  /*0430*/  ISETP.GT.AND.EX P0, PT, R4, R9, PT, P0 ;  /* 0x000000090400720c */ /* 0x000fda0003f04300 */
[----:B------:R-:W-:Y:S05]  /*0440*/  @!P0 BRA `(.L_x_6) ;  /* 0xfffffffc00488947 */ /* 0x000fea000383ffff */
[----:B------:R-:W-:-:S07]  /*0450*/  IMAD.MOV.U32 R4, RZ, RZ, -0x1 ;  /* 0xffffffffff047424 */ /* 0x000fce00078e00ff */
.L_x_2:
[----:B------:R-:W-:Y:S05]  /*0460*/  BSYNC.RECONVERGENT B0 ;  /* 0x0000000000007941 */ /* 0x000fea0003800200 */
.L_x_1:
[----:B------:R-:W0:Y:S02]  /*0470*/  LDCU.64 UR6, c[0x0][0x388] ;  /* 0x00007100ff0677ac */ /* 0x000e240008000a00 */
[----:B0-----:R-:W-:-:S04]  /*0480*/  IADD3 R2, P0, PT, R0, UR6, RZ ;  /* 0x0000000600027c10 */ /* 0x001fc8000ff1e0ff */
[----:B------:R-:W-:-:S05]  /*0490*/  LEA.HI.X.SX32 R3, R0, UR7, 0x1, P0 ;  /* 0x0000000700037c11 */ /* 0x000fca00080f0eff */
[----:B------:R-:W2:Y:S02]  /*04a0*/  LDG.E.S8 R5, desc[UR4][R2.64] ;  /* 0x0000000402057981 */ /* 0x000ea4000c1e1300 */
[----:B--2---:R-:W-:-:S04]  /*04b0*/  ISETP.NE.AND P0, PT, R4, R5, PT ;  /* 0x000000050400720c */ /* 0x004fc80003f05270 */
[----:B------:R-:W-:-:S05]  /*04c0*/  SEL R5, RZ, 0x1, !P0 ;  /* 0x00000001ff057807 */ /* 0x000fca0004000000 */
[----:B------:R-:W-:Y:S01]  /*04d0*/  STG.E.U8 desc[UR4][R2.64], R5 ;  /* 0x0000000502007986 */ /* 0x000fe2000c101104 */
[----:B------:R-:W-:Y:S05]  /*04e0*/  EXIT ;  /* 0x000000000000794d */ /* 0x000fea0003800000 */
.L_x_0:
[----:B------:R-:W-:Y:S02]  /*04f0*/  IABS R8, R3 ;  /* 0x0000000300087213 */ /* 0x000fe40000000000 */
[----:B------:R-:W-:Y:S02]  /*0500*/  IABS R9, R2 ;  /* 0x0000000200097213 */ /* 0x000fe40000000000 */
[----:B------:R-:W0:Y:S08]  /*0510*/  I2F.RP R6, R8 ;  /* 0x0000000800067306 */ /* 0x000e300000209400 */
[----:B0-----:R-:W0:Y:S02]  /*0520*/  MUFU.RCP R6, R6 ;  /* 0x0000000600067308 */ /* 0x001e240000001000 */
[----:B0-----:R-:W-:-:S06]  /*0530*/  VIADD R4, R6, 0xffffffe ;  /* 0x0ffffffe06047836 */ /* 0x001fcc0000000000 */
[----:B------:R0:W1:Y:S02]  /*0540*/  F2I.FTZ.U32.TRUNC.NTZ R5, R4 ;  /* 0x0000000400057305 */ /* 0x000064000021f000 */
[----:B0-----:R-:W-:Y:S02]  /*0550*/  HFMA2 R4, -RZ, RZ, 0, 0 ;  /* 0x00000000ff047431 */ /* 0x001fe400000001ff */
[----:B-1----:R-:W-:-:S04]  /*0560*/  IMAD.MOV R7, RZ, RZ, -R5 ;  /* 0x000000ffff077224 */ /* 0x002fc800078e0a05 */
[----:B------:R-:W-:-:S04]  /*0570*/  IMAD R7, R7, R8, RZ ;  /* 0x0000000807077224 */ /* 0x000fc800078e02ff */
[----:B------:R-:W-:Y:S01]  /*0580*/  IMAD.HI.U32 R5, R5, R7, R4 ;  /* 0x0000000705057227 */ /* 0x000fe200078e0004 */
[----:B------:R-:W-:-:S04]  /*0590*/  LOP3.LUT R4, R2, R3, RZ, 0x3c, !PT ;  /* 0x0000000302047212 */ /* 0x000fc800078e3cff */
[----:B------:R-:W-:Y:S01]  /*05a0*/  ISETP.GE.AND P1, PT, R4, RZ, PT ;  /* 0x000000ff0400720c */ /* 0x000fe20003f26270 */
[----:B------:R-:W-:-:S04]  /*05b0*/  IMAD.HI.U32 R7, R5, R9, RZ ;  /* 0x0000000905077227 */ /* 0x000fc800078e00ff */
[----:B------:R-:W-:-:S04]  /*05c0*/  IMAD.MOV R5, RZ, RZ, -R7 ;  /* 0x000000ffff057224 */ /* 0x000fc800078e0a07 */
[----:B------:R-:W-:-:S05]  /*05d0*/  IMAD R5, R8, R5, R9 ;  /* 0x0000000508057224 */ /* 0x000fca00078e0209 */
[----:B------:R-:W-:-:S13]  /*05e0*/  ISETP.GT.U32.AND P2, PT, R8, R5, PT ;  /* 0x000000050800720c */ /* 0x000fda0003f44070 */
[----:B------:R-:W-:Y:S02]  /*05f0*/  @!P2 IMAD.IADD R5, R5, 0x1, -R8 ;  /* 0x000000010505a824 */ /* 0x000fe400078e0a08 */
[----:B------:R-:W-:Y:S01]  /*0600*/  @!P2 VIADD R7, R7, 0x1 ;  /* 0x000000010707a836 */ /* 0x000fe20000000000 */
[----:B------:R-:W-:Y:S02]  /*0610*/  ISETP.NE.AND P2, PT, R3, RZ, PT ;  /* 0x000000ff0300720c */ /* 0x000fe40003f45270 */
[----:B------:R-:W-:-:S13]  /*0620*/  ISETP.GE.U32.AND P0, PT, R5, R8, PT ;  /* 0x000000080500720c */ /* 0x000fda0003f06070 */
[----:B------:R-:W-:-:S05]  /*0630*/  @P0 VIADD R7, R7, 0x1 ;  /* 0x0000000107070836 */ /* 0x000fca0000000000 */
[----:B------:R-:W-:Y:S02]  /*0640*/  @!P1 IADD3 R7, PT, PT, -R7, RZ, RZ ;  /* 0x000000ff07079210 */ /* 0x000fe40007ffe1ff */
[----:B------:R-:W-:-:S05]  /*0650*/  @!P2 LOP3.LUT R7, RZ, R3, RZ, 0x33, !PT ;  /* 0x00000003ff07a212 */ /* 0x000fca00078e33ff */
[----:B------:R-:W-:-:S04]  /*0660*/  IMAD R8, R0, R7, RZ ;  /* 0x0000000700087224 */ /* 0x000fc800078e02ff */
[----:B------:R-:W-:-:S05]  /*0670*/  IMAD.IADD R9, R7, 0x1, R8 ;  /* 0x0000000107097824 */ /* 0x000fca00078e0208 */
[----:B------:R-:W-:-:S13]  /*0680*/  ISETP.GT.AND P0, PT, R9, R2, PT ;  /* 0x000000020900720c */ /* 0x000fda0003f04270 */
[----:B------:R-:W-:Y:S05]  /*0690*/  @P0 EXIT ;  /* 0x000000000000094d */ /* 0x000fea0003800000 */
[----:B------:R-:W-:-:S13]  /*06a0*/  ISETP.GE.AND P0, PT, R7, 0x1, PT ;  /* 0x000000010700780c */ /* 0x000fda0003f06270 */
[----:B------:R-:W-:Y:S05]  /*06b0*/  @!P0 BRA `(.L_x_7) ;  /* 0x0000000400288947 */ /* 0x000fea0003800000 */
[----:B------:R-:W-:Y:S01]  /*06c0*/  BSSY.RECONVERGENT B0, `(.L_x_7) ;  /* 0x0000049000007945 */ /* 0x000fe20003800200 */
.L_x_14:
[----:B0-----:R-:W0:Y:S02]  /*06d0*/  LDC.64 R10, c[0x0][0x380] ;  /* 0x0000e000ff0a7b82 */ /* 0x001e240000000a00 */
        /* <DEDUP_REMOVED lines=11> */
[----:B------:R-:W-:Y:S01]  /*0790*/  IMAD.MOV.U32 R6, RZ, RZ, 0x2 ;  /* 0x00000002ff067424 */ /* 0x000fe200078e00ff */
[----:B------:R-:W-:-:S07]  /*07a0*/  MOV R3, RZ ;  /* 0x000000ff00037202 */ /* 0x000fce0000000f00 */
.L_x_13:
        /* <DEDUP_REMOVED lines=9> */
[----:B0-----:R-:W-:Y:S02]  /*0840*/  IMAD.MOV.U32 R4, RZ, RZ, RZ ;  /* 0x000000ffff047224 */ /* 0x001fe400078e00ff */
[----:B-1----:R-:W-:-:S04]  /*0850*/  IMAD.MOV R13, RZ, RZ, -R5 ;  /* 0x000000ffff0d7224 */ /* 0x002fc800078e0a05 */
[----:B------:R-:W-:-:S04]  /*0860*/  IMAD R13, R13, R6, RZ ;  /* 0x000000060d0d7224 */ /* 0x000fc800078e02ff */
[----:B------:R-:W-:-:S06]  /*0870*/  IMAD.HI.U32 R5, R5, R13, R4 ;  /* 0x0000000d05057227 */ /* 0x000fcc00078e0004 */
[----:B------:R-:W-:-:S04]  /*0880*/  IMAD.HI.U32 R5, R5, R10, RZ ;  /* 0x0000000a05057227 */ /* 0x000fc800078e00ff */
[----:B------:R-:W-:-:S04]  /*0890*/  IMAD.MOV R5, RZ, RZ, -R5 ;  /* 0x000000ffff057224 */ /* 0x000fc800078e0a05 */
[----:B------:R-:W-:-:S05]  /*08a0*/  IMAD R5, R6, R5, R10 ;  /* 0x0000000506057224 */ /* 0x000fca00078e020a */
[----:B------:R-:W-:-:S13]  /*08b0*/  ISETP.GE.U32.AND P0, PT, R5, R6, PT ;  /* 0x000000060500720c */ /* 0x000fda0003f06070 */
[----:B------:R-:W-:-:S04]  /*08c0*/  @P0 IADD3 R5, PT, PT, R5, -R6, RZ ;  /* 0x8000000605050210 */ /* 0x000fc80007ffe0ff */
[----:B------:R-:W-:-:S13]  /*08d0*/  ISETP.GE.U32.AND P0, PT, R5, R6, PT ;  /* 0x000000060500720c */ /* 0x000fda0003f06070 */
[----:B------:R-:W-:Y:S01]  /*08e0*/  @P0 IMAD.IADD R5, R5, 0x1, -R6 ;  /* 0x0000000105050824 */ /* 0x000fe200078e0a06 */
[----:B------:R-:W-:-:S04]  /*08f0*/  @!P1 LOP3.LUT R5, RZ, R6, RZ, 0x33, !PT ;  /* 0x00000006ff059212 */ /* 0x000fc800078e33ff */
[----:B------:R-:W-:-:S04]  /*0900*/  ISETP.NE.U32.AND P0, PT, R5, RZ, PT ;  /* 0x000000ff0500720c */ /* 0x000fc80003f05070 */
[----:B------:R-:W-:Y:S01]  /*0910*/  ISETP.NE.AND.EX P0, PT, RZ, RZ, PT, P0 ;  /* 0x000000ffff00720c */ /* 0x000fe20003f05300 */
[----:B------:R-:W-:-:S12]  /*0920*/  BRA `(.L_x_12) ;  /* 0x0000000000187947 */ /* 0x000fd80003800000 */
.L_x_11:
[----:B------:R-:W-:Y:S01]  /*0930*/  IMAD.MOV.U32 R2, RZ, RZ, R10 ;  /* 0x000000ffff027224 */ /* 0x000fe200078e000a */
[----:B------:R-:W-:Y:S01]  /*0940*/  MOV R4, 0x970 ;  /* 0x0000097000047802 */ /* 0x000fe20000000f00 */
[----:B------:R-:W-:-:S07]  /*0950*/  IMAD.MOV.U32 R5, RZ, RZ, R11 ;  /* 0x000000ffff057224 */ /* 0x000fce00078e000b */
[----:B------:R-:W-:Y:S05]  /*0960*/  CALL.REL.NOINC `($__internal_0_$__cuda_sm20_rem_u64) ;  /* 0x0000000400fc7944 */ /* 0x000fea0003c00000 */
[----:B------:R-:W-:-:S04]  /*0970*/  ISETP.NE.U32.AND P0, PT, R2, RZ, PT ;  /* 0x000000ff0200720c */ /* 0x000fc80003f05070 */
[----:B------:R-:W-:-:S13]  /*0980*/  ISETP.NE.AND.EX P0, PT, R12, RZ, PT, P0 ;  /* 0x000000ff0c00720c */ /* 0x000fda0003f05300 */
.L_x_12:
[----:B------:R-:W-:Y:S05]  /*0990*/  BSYNC.RECONVERGENT B2 ;  /* 0x0000000000027941 */ /* 0x000fea0003800200 */
.L_x_10:
[----:B------:R-:W-:Y:S01]  /*09a0*/  IMAD.MOV.U32 R4, RZ, RZ, RZ ;  /* 0x000000ffff047224 */ /* 0x000fe200078e00ff */
[----:B------:R-:W-:Y:S06]  /*09b0*/  @!P0 BRA `(.L_x_9) ;  /* 0x0000000000388947 */ /* 0x000fec0003800000 */
[-C--:B------:R-:W-:Y:S01]  /*09c0*/  MOV R2, R6.reuse ;  /* 0x0000000600027202 */ /* 0x080fe20000000f00 */
[----:B------:R-:W-:Y:S01]  /*09d0*/  IMAD R12, R3, R6, RZ ;  /* 0x00000006030c7224 */ /* 0x000fe200078e02ff */
[----:B------:R-:W-:-:S03]  /*09e0*/  IADD3 R13, P0, PT, R6, 0x1, RZ ;  /* 0x00000001060d7810 */ /* 0x000fc60007f1e0ff */
[----:B------:R-:W-:-:S04]  /*09f0*/  IMAD.WIDE.U32 R4, R6, R6, R2 ;  /* 0x0000000606047225 */ /* 0x000fc800078e0002 */
[----:B------:R-:W-:Y:S02]  /*0a00*/  IMAD R12, R6, R3, R12 ;  /* 0x00000003060c7224 */ /* 0x000fe400078e020c */
[----:B------:R-:W-:Y:S01]  /*0a10*/  IMAD.X R15, RZ, RZ, R3, P0 ;  /* 0x000000ffff0f7224 */ /* 0x000fe200000e0603 */
[----:B------:R-:W-:Y:S01]  /*0a20*/  IADD3 R3, P0, PT, R13, R4, RZ ;  /* 0x000000040d037210 */ /* 0x000fe20007f1e0ff */
[----:B------:R-:W-:-:S03]  /*0a30*/  IMAD.MOV.U32 R6, RZ, RZ, R13 ;  /* 0x000000ffff067224 */ /* 0x000fc600078e000d */
[----:B------:R-:W-:Y:S02]  /*0a40*/  IADD3.X R5, PT, PT, R15, R5, R12, P0, !PT ;  /* 0x000000050f057210 */ /* 0x000fe400007fe40c */
[----:B------:R-:W-:Y:S01]  /*0a50*/  ISETP.GT.U32.AND P0, PT, R3, R10, PT ;  /* 0x0000000a0300720c */ /* 0x000fe20003f04070 */
[----:B------:R-:W-:-:S03]  /*0a60*/  IMAD.MOV.U32 R3, RZ, RZ, R15 ;  /* 0x000000ffff037224 */ /* 0x000fc600078e000f */
[----:B------:R-:W-:-:S13]  /*0a70*/  ISETP.GT.AND.EX P0, PT, R5, R11, PT, P0 ;  /* 0x0000000b0500720c */ /* 0x000fda0003f04300 */
[----:B------:R-:W-:Y:S05]  /*0a80*/  @!P0 BRA `(.L_x_13) ;  /* 0xfffffffc00488947 */ /* 0x000fea000383ffff */
[----:B------:R-:W-:-:S07]  /*0a90*/  IMAD.MOV.U32 R4, RZ, RZ, -0x1 ;  /* 0xffffffffff047424 */ /* 0x000fce00078e00ff */
.L_x_9:
[----:B------:R-:W-:Y:S05]  /*0aa0*/  BSYNC.RECONVERGENT B1 ;  /* 0x0000000000017941 */ /* 0x000fea0003800200 */
.L_x_8:
[----:B------:R-:W0:Y:S02]  /*0ab0*/  LDCU.64 UR6, c[0x0][0x388] ;  /* 0x00007100ff0677ac */ /* 0x000e240008000a00 */
[----:B0-----:R-:W-:-:S04]  /*0ac0*/  IADD3 R2, P0, PT, R8, UR6, RZ ;  /* 0x0000000608027c10 */ /* 0x001fc8000ff1e0ff */
[----:B------:R-:W-:-:S05]  /*0ad0*/  LEA.HI.X.SX32 R3, R8, UR7, 0x1, P0 ;  /* 0x0000000708037c11 */ /* 0x000fca00080f0eff */
[----:B------:R-:W2:Y:S01]  /*0ae0*/  LDG.E.S8 R5, desc[UR4][R2.64] ;  /* 0x0000000402057981 */ /* 0x000ea2000c1e1300 */
[----:B------:R-:W-:Y:S02]  /*0af0*/  IADD3 R8, PT, PT, R8, 0x1, RZ ;  /* 0x0000000108087810 */ /* 0x000fe40007ffe0ff */
[----:B--2---:R-:W-:-:S04]  /*0b00*/  ISETP.NE.AND P0, PT, R4, R5, PT ;  /* 0x000000050400720c */ /* 0x004fc80003f05270 */
[----:B------:R-:W-:Y:S02]  /*0b10*/  SEL R5, RZ, 0x1, !P0 ;  /* 0x00000001ff057807 */ /* 0x000fe40004000000 */
[----:B------:R-:W-:-:S03]  /*0b20*/  ISETP.GE.AND P0, PT, R8, R9, PT ;  /* 0x000000090800720c */ /* 0x000fc60003f06270 */
[----:B------:R0:W-:Y:S10]  /*0b30*/  STG.E.U8 desc[UR4][R2.64], R5 ;  /* 0x0000000502007986 */ /* 0x0001f4000c101104 */
[----:B------:R-:W-:Y:S05]  /*0b40*/  @!P0 BRA `(.L_x_14) ;  /* 0xfffffff800e08947 */ /* 0x000fea000383ffff */
[----:B------:R-:W-:Y:S05]  /*0b50*/  BSYNC.RECONVERGENT B0 ;  /* 0x0000000000007941 */ /* 0x000fea0003800200 */
.L_x_7:
[----:B------:R-:W1:Y:S02]  /*0b60*/  LDC.64 R10, c[0x0][0x390] ;  /* 0x0000e400ff0a7b82 */ /* 0x000e640000000a00 */
[----:B-1----:R-:W-:Y:S02]  /*0b70*/  IABS R4, R11 ;  /* 0x0000000b00047213 */ /* 0x002fe40000000000 */
[----:B------:R-:W-:Y:S02]  /*0b80*/  IABS R6, R10 ;  /* 0x0000000a00067213 */ /* 0x000fe40000000000 */
[----:B0-----:R-:W0:Y:S01]  /*0b90*/  I2F.RP R5, R4 ;  /* 0x0000000400057306 */ /* 0x001e220000209400 */
[----:B------:R-:W-:Y:S02]  /*0ba0*/  ISETP.GE.AND P1, PT, R10, RZ, PT ;  /* 0x000000ff0a00720c */ /* 0x000fe40003f26270 */
[----:B------:R-:W-:-:S05]  /*0bb0*/  ISETP.NE.AND P2, PT, R11, RZ, PT ;  /* 0x000000ff0b00720c */ /* 0x000fca0003f45270 */
[----:B0-----:R-:W0:Y:S02]  /*0bc0*/  MUFU.RCP R5, R5 ;  /* 0x0000000500057308 */ /* 0x001e240000001000 */
[----:B0-----:R-:W-:-:S06]  /*0bd0*/  VIADD R2, R5, 0xffffffe ;  /* 0x0ffffffe05027836 */ /* 0x001fcc0000000000 */
[----:B------:R0:W1:Y:S02]  /*0be0*/  F2I.FTZ.U32.TRUNC.NTZ R3, R2 ;  /* 0x0000000200037305 */ /* 0x000064000021f000 */
[----:B0-----:R-:W-:Y:S02]  /*0bf0*/  IMAD.MOV.U32 R2, RZ, RZ, RZ ;  /* 0x000000ffff027224 */ /* 0x001fe400078e00ff */
[----:B-1----:R-:W-:-:S04]  /*0c00*/  IMAD.MOV R9, RZ, RZ, -R3 ;  /* 0x000000ffff097224 */ /* 0x002fc800078e0a03 */
[----:B------:R-:W-:-:S04]  /*0c10*/  IMAD R9, R9, R4, RZ ;  /* 0x0000000409097224 */ /* 0x000fc800078e02ff */
[----:B------:R-:W-:-:S04]  /*0c20*/  IMAD.HI.U32 R9, R3, R9, R2 ;  /* 0x0000000903097227 */ /* 0x000fc800078e0002 */
[----:B------:R-:W-:-:S04]  /*0c30*/  IMAD.MOV.U32 R3, RZ, RZ, R6 ;  /* 0x000000ffff037224 */ /* 0x000fc800078e0006 */
[----:B------:R-:W-:-:S05]  /*0c40*/  IMAD.HI.U32 R9, R9, R3, RZ ;  /* 0x0000000309097227 */ /* 0x000fca00078e00ff */
[----:B------:R-:W-:-:S05]  /*0c50*/  IADD3 R9, PT, PT, -R9, RZ, RZ ;  /* 0x000000ff09097210 */ /* 0x000fca0007ffe1ff */
[----:B------:R-:W-:-:S05]  /*0c60*/  IMAD R3, R4, R9, R3 ;  /* 0x0000000904037224 */ /* 0x000fca00078e0203 */
[----:B------:R-:W-:-:S13]  /*0c70*/  ISETP.GT.U32.AND P0, PT, R4, R3, PT ;  /* 0x000000030400720c */ /* 0x000fda0003f04070 */
[----:B------:R-:W-:-:S05]  /*0c80*/  @!P0 IMAD.IADD R3, R3, 0x1, -R4 ;  /* 0x0000000103038824 */ /* 0x000fca00078e0a04 */
[----:B------:R-:W-:-:S13]  /*0c90*/  ISETP.GT.U32.AND P0, PT, R4, R3, PT ;  /* 0x000000030400720c */ /* 0x000fda0003f04070 */
[----:B------:R-:W-:-:S04]  /*0ca0*/  @!P0 IMAD.IADD R3, R3, 0x1, -R4 ;  /* 0x0000000103038824 */ /* 0x000fc800078e0a04 */
[----:B------:R-:W-:Y:S01]  /*0cb0*/  @!P1 IMAD.MOV R3, RZ, RZ, -R3 ;  /* 0x000000ffff039224 */ /* 0x000fe200078e0a03 */
[----:B------:R-:W-:-:S04]  /*0cc0*/  @!P2 LOP3.LUT R3, RZ, R11, RZ, 0x33, !PT ;  /* 0x0000000bff03a212 */ /* 0x000fc800078e33ff */
[----:B------:R-:W-:-:S13]  /*0cd0*/  ISETP.GE.AND P0, PT, R0, R3, PT ;  /* 0x000000030000720c */ /* 0x000fda0003f06270 */
[----:B------:R-:W-:Y:S05]  /*0ce0*/  @P0 EXIT ;  /* 0x000000000000094d */ /* 0x000fea0003800000 */
[----:B------:R-:W0:Y:S01]  /*0cf0*/  LDC.64 R8, c[0x0][0x380] ;  /* 0x0000e000ff087b82 */ /* 0x000e220000000a00 */
[----:B------:R-:W-:-:S04]  /*0d00*/  IMAD R0, R7, R11, R0 ;  /* 0x0000000b07007224 */ /* 0x000fc800078e0200 */
[----:B0-----:R-:W-:-:S06]  /*0d10*/  IMAD.WIDE R8, R0, 0x8, R8 ;  /* 0x0000000800087825 */ /* 0x001fcc00078e0208 */
[----:B------:R-:W2:Y:S01]  /*0d20*/  LDG.E.64 R8, desc[UR4][R8.64] ;  /* 0x0000000408087981 */ /* 0x000ea2000c1e1b00 */
[----:B------:R-:W-:Y:S01]  /*0d30*/  BSSY.RECONVERGENT B0, `(.L_x_15) ;  /* 0x000003a000007945 */ /* 0x000fe20003800200 */
[----:B------:R-:W-:Y:S01]  /*0d40*/  IMAD.MOV.U32 R4, RZ, RZ, RZ ;  /* 0x000000ffff047224 */ /* 0x000fe200078e00ff */
[----:B--2---:R-:W-:-:S04]  /*0d50*/  ISETP.GE.U32.AND P0, PT, R8, 0x2, PT ;  /* 0x000000020800780c */ /* 0x004fc80003f06070 */
[----:B------:R-:W-:-:S13]  /*0d60*/  ISETP.GE.AND.EX P0, PT, R9, RZ, PT, P0 ;  /* 0x000000ff0900720c */ /* 0x000fda0003f06300 */
[----:B------:R-:W-:Y:S05]  /*0d70*/  @!P0 BRA `(.L_x_16) ;  /* 0x0000000000d48947 */ /* 0x000fea0003800000 */
[----:B------:R-:W-:Y:S02]  /*0d80*/  ISETP.GE.U32.AND P0, PT, R8, 0x4, PT ;  /* 0x000000040800780c */ /* 0x000fe40003f06070 */
[----:B------:R-:W-:Y:S02]  /*0d90*/  MOV R4, 0xffffffff ;  /* 0xffffffff00047802 */ /* 0x000fe40000000f00 */
[----:B------:R-:W-:-:S13]  /*0da0*/  ISETP.GE.U32.AND.EX P0, PT, R9, RZ, PT, P0 ;  /* 0x000000ff0900720c */ /* 0x000fda0003f06100 */
[----:B------:R-:W-:Y:S05]  /*0db0*/  @!P0 BRA `(.L_x_16) ;  /* 0x0000000000c48947 */ /* 0x000fea0003800000 */
[----:B------:R-:W-:Y:S02]  /*0dc0*/  IMAD.MOV.U32 R6, RZ, RZ, 0x2 ;  /* 0x00000002ff067424 */ /* 0x000fe400078e00ff */
[----:B------:R-:W-:-:S07]  /*0dd0*/  IMAD.MOV.U32 R3, RZ, RZ, RZ ;  /* 0x000000ffff037224 */ /* 0x000fce00078e00ff */
.L_x_20:
        /* <DEDUP_REMOVED lines=9> */
[----:B0-----:R-:W-:Y:S02]  /*0e70*/  HFMA2 R4, -RZ, RZ, 0, 0 ;  /* 0x00000000ff047431 */ /* 0x001fe400000001ff */
[----:B-1----:R-:W-:-:S04]  /*0e80*/  IMAD.MOV R7, RZ, RZ, -R5 ;  /* 0x000000ffff077224 */ /* 0x002fc800078e0a05 */
        /* <DEDUP_REMOVED lines=13> */
.L_x_18:
[----:B------:R-:W-:Y:S01]  /*0f60*/  IMAD.MOV.U32 R2, RZ, RZ, R8 ;  /* 0x000000ffff027224 */ /* 0x000fe200078e0008 */
[----:B------:R-:W-:Y:S02]  /*0f70*/  MOV R5, R9 ;  /* 0x0000000900057202 */ /* 0x000fe40000000f00 */
[----:B------:R-:W-:-:S07]  /*0f80*/  MOV R4, 0xfa0 ;  /* 0x00000fa000047802 */ /* 0x000fce0000000f00 */
[----:B------:R-:W-:Y:S05]  /*0f90*/  CALL.REL.NOINC `($__internal_0_$__cuda_sm20_rem_u64) ;  /* 0x0000000000707944 */ /* 0x000fea0003c00000 */
[----:B------:R-:W-:-:S04]  /*0fa0*/  ISETP.NE.U32.AND P0, PT, R2, RZ, PT ;  /* 0x000000ff0200720c */ /* 0x000fc80003f05070 */
[----:B------:R-:W-:-:S13]  /*0fb0*/  ISETP.NE.AND.EX P0, PT, R12, RZ, PT, P0 ;  /* 0x000000ff0c00720c */ /* 0x000fda0003f05300 */
.L_x_19:
[----:B------:R-:W-:Y:S05]  /*0fc0*/  BSYNC.RECONVERGENT B1 ;  /* 0x0000000000017941 */ /* 0x000fea0003800200 */
.L_x_17:
[----:B------:R-:W-:Y:S01]  /*0fd0*/  IMAD.MOV.U32 R4, RZ, RZ, RZ ;  /* 0x000000ffff047224 */ /* 0x000fe200078e00ff */
[----:B------:R-:W-:Y:S06]  /*0fe0*/  @!P0 BRA `(.L_x_16) ;  /* 0x0000000000388947 */ /* 0x000fec0003800000 */
[----:B------:R-:W-:Y:S01]  /*0ff0*/  IMAD.MOV.U32 R7, RZ, RZ, R3 ;  /* 0x000000ffff077224 */ /* 0x000fe200078e0003 */
[C---:B------:R-:W-:Y:S01]  /*1000*/  IADD3 R11, P0, PT, R6.reuse, 0x1, RZ ;  /* 0x00000001060b7810 */ /* 0x040fe20007f1e0ff */
[-C--:B------:R-:W-:Y:S02]  /*1010*/  IMAD R2, R3, R6.reuse, RZ ;  /* 0x0000000603027224 */ /* 0x080fe400078e02ff */
[----:B------:R-:W-:-:S04]  /*1020*/  IMAD.WIDE.U32 R4, R6, R6, R6 ;  /* 0x0000000606047225 */ /* 0x000fc800078e0006 */
[----:B------:R-:W-:Y:S02]  /*1030*/  IMAD R2, R6, R3, R2 ;  /* 0x0000000306027224 */ /* 0x000fe400078e0202 */
[----:B------:R-:W-:Y:S01]  /*1040*/  IMAD.X R7, RZ, RZ, R3, P0 ;  /* 0x000000ffff077224 */ /* 0x000fe200000e0603 */
[----:B------:R-:W-:Y:S01]  /*1050*/  IADD3 R3, P0, PT, R11, R4, RZ ;  /* 0x000000040b037210 */ /* 0x000fe20007f1e0ff */
[----:B------:R-:W-:-:S03]  /*1060*/  IMAD.MOV.U32 R6, RZ, RZ, R11 ;  /* 0x000000ffff067224 */ /* 0x000fc600078e000b */
[----:B------:R-:W-:Y:S02]  /*1070*/  IADD3.X R5, PT, PT, R7, R5, R2, P0, !PT ;  /* 0x0000000507057210 */ /* 0x000fe400007fe402 */
[----:B------:R-:W-:Y:S02]  /*1080*/  ISETP.GT.U32.AND P0, PT, R3, R8, PT ;  /* 0x000000080300720c */ /* 0x000fe40003f04070 */
[----:B------:R-:W-:Y:S02]  /*1090*/  MOV R3, R7 ;  /* 0x0000000700037202 */ /* 0x000fe40000000f00 */
[----:B------:R-:W-:-:S13]  /*10a0*/  ISETP.GT.AND.EX P0, PT, R5, R9, PT, P0 ;  /* 0x000000090500720c */ /* 0x000fda0003f04300 */
[----:B------:R-:W-:Y:S05]  /*10b0*/  @!P0 BRA `(.L_x_20) ;  /* 0xfffffffc00488947 */ /* 0x000fea000383ffff */
[----:B------:R-:W-:-:S07]  /*10c0*/  IMAD.MOV.U32 R4, RZ, RZ, -0x1 ;  /* 0xffffffffff047424 */ /* 0x000fce00078e00ff */
.L_x_16:
[----:B------:R-:W-:Y:S05]  /*10d0*/  BSYNC.RECONVERGENT B0 ;  /* 0x0000000000007941 */ /* 0x000fea0003800200 */
.L_x_15:
        /* <DEDUP_REMOVED lines=8> */
        .weak           $__internal_0_$__cuda_sm20_rem_u64
        .type           $__internal_0_$__cuda_sm20_rem_u64,@function
        .size           $__internal_0_$__cuda_sm20_rem_u64,(.L_x_22 - $__internal_0_$__cuda_sm20_rem_u64)
$__internal_0_$__cuda_sm20_rem_u64:
[----:B------:R-:W-:Y:S02]  /*1160*/  IMAD.MOV.U32 R16, RZ, RZ, R6 ;  /* 0x000000ffff107224 */ /* 0x000fe400078e0006 */
[----:B------:R-:W-:-:S04]  /*1170*/  IMAD.MOV.U32 R17, RZ, RZ, R3 ;  /* 0x000000ffff117224 */ /* 0x000fc800078e0003 */
[----:B------:R-:W0:Y:S08]  /*1180*/  I2F.U64.RP R16, R16 ;  /* 0x0000001000107312 */ /* 0x000e300000309000 */
[----:B0-----:R-:W0:Y:S02]  /*1190*/  MUFU.RCP R12, R16 ;  /* 0x00000010000c7308 */ /* 0x001e240000001000 */
[----:B0-----:R-:W-:-:S06]  /*11a0*/  VIADD R13, R12, 0x1ffffffe ;  /* 0x1ffffffe0c0d7836 */ /* 0x001fcc0000000000 */
[----:B------:R-:W0:Y:S02]  /*11b0*/  F2I.U64.TRUNC R12, R13 ;  /* 0x0000000d000c7311 */ /* 0x000e24000020d800 */
[----:B0-----:R-:W-:-:S04]  /*11c0*/  IMAD.WIDE.U32 R14, R12, R6, RZ ;  /* 0x000000060c0e7225 */ /* 0x001fc800078e00ff */
[----:B------:R-:W-:Y:S01]  /*11d0*/  IMAD R15, R12, R3, R15 ;  /* 0x000000030c0f7224 */ /* 0x000fe200078e020f */
[----:B------:R-:W-:-:S03]  /*11e0*/  IADD3 R19, P0, PT, RZ, -R14, RZ ;  /* 0x8000000eff137210 */ /* 0x000fc60007f1e0ff */
[----:B------:R-:W-:Y:S02]  /*11f0*/  IMAD R15, R13, R6, R15 ;  /* 0x000000060d0f7224 */ /* 0x000fe400078e020f */
[----:B------:R-:W-:-:S03]  /*1200*/  IMAD.HI.U32 R14, R12, R19, RZ ;  /* 0x000000130c0e7227 */ /* 0x000fc600078e00ff */
[----:B------:R-:W-:Y:S01]  /*1210*/  IADD3.X R21, PT, PT, RZ, ~R15, RZ, P0, !PT ;  /* 0x8000000fff157210 */ /* 0x000fe200007fe4ff */
[----:B------:R-:W-:-:S04]  /*1220*/  IMAD.MOV.U32 R15, RZ, RZ, R12 ;  /* 0x000000ffff0f7224 */ /* 0x000fc800078e000c */
[----:B------:R-:W-:-:S04]  /*1230*/  IMAD.WIDE.U32 R14, P0, R12, R21, R14 ;  /* 0x000000150c0e7225 */ /* 0x000fc8000780000e */
[C---:B------:R-:W-:Y:S02]  /*1240*/  IMAD R12, R13.reuse, R21, RZ ;  /* 0x000000150d0c7224 */ /* 0x040fe400078e02ff */
[----:B------:R-:W-:-:S04]  /*1250*/  IMAD.HI.U32 R15, P1, R13, R19, R14 ;  /* 0x000000130d0f7227 */ /* 0x000fc8000782000e */
[----:B------:R-:W-:Y:S01]  /*1260*/  IMAD.HI.U32 R17, R13, R21, RZ ;  /* 0x000000150d117227 */ /* 0x000fe200078e00ff */
[----:B------:R-:W-:-:S03]  /*1270*/  IADD3 R15, P2, PT, R12, R15, RZ ;  /* 0x0000000f0c0f7210 */ /* 0x000fc60007f5e0ff */
[----:B------:R-:W-:Y:S02]  /*1280*/  IMAD.X R17, R17, 0x1, R13, P0 ;  /* 0x0000000111117824 */ /* 0x000fe400000e060d */
[----:B------:R-:W-:-:S03]  /*1290*/  IMAD.WIDE.U32 R12, R15, R6, RZ ;  /* 0x000000060f0c7225 */ /* 0x000fc600078e00ff */
[----:B------:R-:W-:Y:S01]  /*12a0*/  IADD3.X R17, PT, PT, RZ, RZ, R17, P2, P1 ;  /* 0x000000ffff117210 */ /* 0x000fe200017e2411 */
[----:B------:R-:W-:Y:S01]  /*12b0*/  IMAD R14, R15, R3, R13 ;  /* 0x000000030f0e7224 */ /* 0x000fe200078e020d */
[----:B------:R-:W-:-:S03]  /*12c0*/  IADD3 R13, P0, PT, RZ, -R12, RZ ;  /* 0x8000000cff0d7210 */ /* 0x000fc60007f1e0ff */
[----:B------:R-:W-:Y:S02]  /*12d0*/  IMAD R12, R17, R6, R14 ;  /* 0x00000006110c7224 */ /* 0x000fe400078e020e */
[----:B------:R-:W-:-:S04]  /*12e0*/  IMAD.HI.U32 R14, R15, R13, RZ ;  /* 0x0000000d0f0e7227 */ /* 0x000fc800078e00ff */
[----:B------:R-:W-:-:S04]  /*12f0*/  IMAD.X R12, RZ, RZ, ~R12, P0 ;  /* 0x000000ffff0c7224 */ /* 0x000fc800000e0e0c */
[----:B------:R-:W-:-:S04]  /*1300*/  IMAD.WIDE.U32 R14, P0, R15, R12, R14 ;  /* 0x0000000c0f0e7225 */ /* 0x000fc8000780000e */
[C---:B------:R-:W-:Y:S02]  /*1310*/  IMAD R16, R17.reuse, R12, RZ ;  /* 0x0000000c11107224 */ /* 0x040fe400078e02ff */
[----:B------:R-:W-:-:S04]  /*1320*/  IMAD.HI.U32 R15, P1, R17, R13, R14 ;  /* 0x0000000d110f7227 */ /* 0x000fc8000782000e */
[----:B------:R-:W-:Y:S02]  /*1330*/  HFMA2 R13, -RZ, RZ, 0, 0 ;  /* 0x00000000ff0d7431 */ /* 0x000fe400000001ff */
[----:B------:R-:W-:Y:S01]  /*1340*/  IMAD.HI.U32 R14, R17, R12, RZ ;  /* 0x0000000c110e7227 */ /* 0x000fe200078e00ff */
[----:B------:R-:W-:-:S03]  /*1350*/  IADD3 R15, P2, PT, R16, R15, RZ ;  /* 0x0000000f100f7210 */ /* 0x000fc60007f5e0ff */
[----:B------:R-:W-:Y:S02]  /*1360*/  IMAD.X R14, R14, 0x1, R17, P0 ;  /* 0x000000010e0e7824 */ /* 0x000fe400000e0611 */
[----:B------:R-:W-:-:S03]  /*1370*/  IMAD.HI.U32 R12, R15, R2, RZ ;  /* 0x000000020f0c7227 */ /* 0x000fc600078e00ff */
[----:B------:R-:W-:Y:S01]  /*1380*/  IADD3.X R14, PT, PT, RZ, RZ, R14, P2, P1 ;  /* 0x000000ffff0e7210 */ /* 0x000fe200017e240e */
[----:B------:R-:W-:-:S04]  /*1390*/  IMAD.WIDE.U32 R12, R15, R5, R12 ;  /* 0x000000050f0c7225 */ /* 0x000fc800078e000c */
[C---:B------:R-:W-:Y:S02]  /*13a0*/  IMAD R15, R14.reuse, R5, RZ ;  /* 0x000000050e0f7224 */ /* 0x040fe400078e02ff */
[----:B------:R-:W-:-:S04]  /*13b0*/  IMAD.HI.U32 R12, P0, R14, R2, R12 ;  /* 0x000000020e0c7227 */ /* 0x000fc8000780000c */
[----:B------:R-:W-:Y:S01]  /*13c0*/  IMAD.HI.U32 R14, R14, R5, RZ ;  /* 0x000000050e0e7227 */ /* 0x000fe200078e00ff */
[----:B------:R-:W-:-:S03]  /*13d0*/  IADD3 R15, P1, PT, R15, R12, RZ ;  /* 0x0000000c0f0f7210 */ /* 0x000fc60007f3e0ff */
[----:B------:R-:W-:Y:S02]  /*13e0*/  IMAD.X R14, RZ, RZ, R14, P0 ;  /* 0x000000ffff0e7224 */ /* 0x000fe400000e060e */
[----:B------:R-:W-:-:S04]  /*13f0*/  IMAD.WIDE.U32 R12, R15, R6, RZ ;  /* 0x000000060f0c7225 */ /* 0x000fc800078e00ff */
[----:B------:R-:W-:Y:S02]  /*1400*/  IMAD.X R17, RZ, RZ, R14, P1 ;  /* 0x000000ffff117224 */ /* 0x000fe400008e060e */
[----:B------:R-:W-:Y:S01]  /*1410*/  IMAD R15, R15, R3, R13 ;  /* 0x000000030f0f7224 */ /* 0x000fe200078e020d */
[----:B------:R-:W-:-:S03]  /*1420*/  IADD3 R13, P1, PT, -R12, R2, RZ ;  /* 0x000000020c0d7210 */ /* 0x000fc60007f3e1ff */
[-C--:B------:R-:W-:Y:S01]  /*1430*/  IMAD R2, R17, R6.reuse, R15 ;  /* 0x0000000611027224 */ /* 0x080fe200078e020f */
[----:B------:R-:W-:-:S03]  /*1440*/  ISETP.GE.U32.AND P0, PT, R13, R6, PT ;  /* 0x000000060d00720c */ /* 0x000fc60003f06070 */
[----:B------:R-:W-:Y:S01]  /*1450*/  IMAD.X R2, R5, 0x1, ~R2, P1 ;  /* 0x0000000105027824 */ /* 0x000fe200008e0e02 */
[----:B------:R-:W-:-:S04]  /*1460*/  IADD3 R5, P1, PT, -R6, R13, RZ ;  /* 0x0000000d06057210 */ /* 0x000fc80007f3e1ff */
[----:B------:R-:W-:Y:S02]  /*1470*/  ISETP.GE.U32.AND.EX P0, PT, R2, R3, PT, P0 ;  /* 0x000000030200720c */ /* 0x000fe40003f06100 */
[-C--:B------:R-:W-:Y:S02]  /*1480*/  IADD3.X R14, PT, PT, ~R3, R2.reuse, RZ, P1, !PT ;  /* 0x00000002030e7210 */ /* 0x080fe40000ffe5ff */
[----:B------:R-:W-:Y:S02]  /*1490*/  SEL R5, R5, R13, P0 ;  /* 0x0000000d05057207 */ /* 0x000fe40000000000 */
[----:B------:R-:W-:Y:S02]  /*14a0*/  SEL R14, R14, R2, P0 ;  /* 0x000000020e0e7207 */ /* 0x000fe40000000000 */
[----:B------:R-:W-:Y:S02]  /*14b0*/  ISETP.GE.U32.AND P0, PT, R5, R6, PT ;  /* 0x000000060500720c */ /* 0x000fe40003f06070 */
[----:B------:R-:W-:-:S02]  /*14c0*/  IADD3 R2, P2, PT, -R6, R5, RZ ;  /* 0x0000000506027210 */ /* 0x000fc40007f5e1ff */
[----:B------:R-:W-:Y:S02]  /*14d0*/  ISETP.GE.U32.AND.EX P0, PT, R14, R3, PT, P0 ;  /* 0x000000030e00720c */ /* 0x000fe40003f06100 */
[----:B------:R-:W-:Y:S01]  /*14e0*/  ISETP.NE.U32.AND P1, PT, R6, RZ, PT ;  /* 0x000000ff0600720c */ /* 0x000fe20003f25070 */
[----:B------:R-:W-:Y:S01]  /*14f0*/  IMAD.X R12, R14, 0x1, ~R3, P2 ;  /* 0x000000010e0c7824 */ /* 0x000fe200010e0e03 */
[----:B------:R-:W-:Y:S01]  /*1500*/  SEL R2, R2, R5, P0 ;  /* 0x0000000502027207 */ /* 0x000fe20000000000 */
[----:B------:R-:W-:Y:S01]  /*1510*/  IMAD.MOV.U32 R5, RZ, RZ, 0x0 ;  /* 0x00000000ff057424 */ /* 0x000fe200078e00ff */
[----:B------:R-:W-:Y:S02]  /*1520*/  ISETP.NE.AND.EX P1, PT, R3, RZ, PT, P1 ;  /* 0x000000ff0300720c */ /* 0x000fe40003f25310 */
[----:B------:R-:W-:Y:S02]  /*1530*/  SEL R12, R12, R14, P0 ;  /* 0x0000000e0c0c7207 */ /* 0x000fe40000000000 */
[----:B------:R-:W-:-:S02]  /*1540*/  SEL R2, R2, 0xffffffff, P1 ;  /* 0xffffffff02027807 */ /* 0x000fc40000800000 */
[----:B------:R-:W-:Y:S01]  /*1550*/  SEL R12, R12, 0xffffffff, P1 ;  /* 0xffffffff0c0c7807 */ /* 0x000fe20000800000 */
[----:B------:R-:W-:Y:S06]  /*1560*/  RET.REL.NODEC R4 `(_Z9calculatePxPbii) ;  /* 0xffffffe804a47950 */ /* 0x000fec0003c3ffff */
.L_x_21:
[----:B------:R-:W-:-:S00]  /*1570*/  BRA `(.L_x_21) ;  /* 0xfffffffc00fc7947 */ /* 0x000fc0000383ffff */
[----:B------:R-:W-:-:S00]  /*1580*/  NOP ;  /* 0x0000000000007918 */ /* 0x000fc00000000000 */
[----:B------:R-:W-:-:S00]  /*1590*/  NOP ;  /* 0x0000000000007918 */ /* 0x000fc00000000000 */
[----:B------:R-:W-:-:S00]  /*15a0*/  NOP ;  /* 0x0000000000007918 */ /* 0x000fc00000000000 */
[----:B------:R-:W-:-:S00]  /*15b0*/  NOP ;  /* 0x0000000000007918 */ /* 0x000fc00000000000 */
[----:B------:R-:W-:-:S00]  /*15c0*/  NOP ;  /* 0x0000000000007918 */ /* 0x000fc00000000000 */
[----:B------:R-:W-:-:S00]  /*15d0*/  NOP ;  /* 0x0000000000007918 */ /* 0x000fc00000000000 */
[----:B------:R-:W-:-:S00]  /*15e0*/  NOP ;  /* 0x0000000000007918 */ /* 0x000fc00000000000 */
[----:B------:R-:W-:-:S00]  /*15f0*/  NOP ;  /* 0x0000000000007918 */ /* 0x000fc00000000000 */
.L_x_22:


//--------------------- .nv.shared.reserved.0     --------------------------
	.section	.nv.shared.reserved.0,"aw",@nobits
	.weak		__nv_reservedSMEM_offset_0_alias
	.size		__nv_reservedSMEM_offset_0_alias, 0, 64
	.other		__nv_reservedSMEM_offset_0_alias,@"STO_CUDA_RESERVED_SHARED STV_DEFAULT"
__nv_reservedSMEM_offset_0_alias:
	.zero		0
	.zero		64


//--------------------- .nv.constant0._Z9calculatePxPbii --------------------------
	.section	.nv.constant0._Z9calculatePxPbii,"a",@progbits
	.sectionflags	@""
	.align	4
.nv.constant0._Z9calculatePxPbii:
	.zero		920


//--------------------- SYMBOLS --------------------------

	.type		.nv.reservedSmem.offset0,@object
	.size		.nv.reservedSmem.offset0,0x4
